//
// Generated by NVIDIA NVVM Compiler
//
// Compiler Build ID: CL-36424714
// Cuda compilation tools, release 13.0, V13.0.88
// Based on NVVM 20.0.0
//

.version 9.0
.target sm_100
.address_size 64

	// .globl	_Z3SGDfPfffffS_PKfff

.visible .entry _Z3SGDfPfffffS_PKfff(
	.param .f32 _Z3SGDfPfffffS_PKfff_param_0,
	.param .u64 .ptr .align 1 _Z3SGDfPfffffS_PKfff_param_1,
	.param .f32 _Z3SGDfPfffffS_PKfff_param_2,
	.param .f32 _Z3SGDfPfffffS_PKfff_param_3,
	.param .f32 _Z3SGDfPfffffS_PKfff_param_4,
	.param .f32 _Z3SGDfPfffffS_PKfff_param_5,
	.param .u64 .ptr .align 1 _Z3SGDfPfffffS_PKfff_param_6,
	.param .u64 .ptr .align 1 _Z3SGDfPfffffS_PKfff_param_7,
	.param .f32 _Z3SGDfPfffffS_PKfff_param_8,
	.param .f32 _Z3SGDfPfffffS_PKfff_param_9
)
{
	.reg .pred 	%p<2>;
	.reg .b32 	%r<5>;
	.reg .b32 	%f<21>;
	.reg .b64 	%rd<11>;

	ld.param.f32 	%f1, [_Z3SGDfPfffffS_PKfff_param_0];
	ld.param.u64 	%rd1, [_Z3SGDfPfffffS_PKfff_param_1];
	ld.param.f32 	%f2, [_Z3SGDfPfffffS_PKfff_param_2];
	ld.param.f32 	%f3, [_Z3SGDfPfffffS_PKfff_param_3];
	ld.param.f32 	%f4, [_Z3SGDfPfffffS_PKfff_param_4];
	ld.param.f32 	%f5, [_Z3SGDfPfffffS_PKfff_param_5];
	ld.param.u64 	%rd2, [_Z3SGDfPfffffS_PKfff_param_6];
	ld.param.u64 	%rd3, [_Z3SGDfPfffffS_PKfff_param_7];
	ld.param.f32 	%f6, [_Z3SGDfPfffffS_PKfff_param_8];
	ld.param.f32 	%f7, [_Z3SGDfPfffffS_PKfff_param_9];
	mov.u32 	%r2, %ctaid.x;
	mov.u32 	%r3, %ntid.x;
	mov.u32 	%r4, %tid.x;
	mad.lo.s32 	%r1, %r2, %r3, %r4;
	cvt.rn.f32.s32 	%f8, %r1;
	setp.le.f32 	%p1, %f7, %f8;
	@%p1 bra 	$L__BB0_2;
	cvta.to.global.u64 	%rd4, %rd1;
	cvta.to.global.u64 	%rd5, %rd2;
	cvta.to.global.u64 	%rd6, %rd3;
	mul.wide.s32 	%rd7, %r1, 4;
	add.s64 	%rd8, %rd4, %rd7;
	ld.global.f32 	%f9, [%rd8];
	mul.f32 	%f10, %f1, %f9;
	mul.f32 	%f11, %f2, %f3;
	mul.f32 	%f12, %f4, %f5;
	add.s64 	%rd9, %rd5, %rd7;
	ld.global.f32 	%f13, [%rd9];
	add.s64 	%rd10, %rd6, %rd7;
	ld.global.f32 	%f14, [%rd10];
	div.rn.f32 	%f15, %f14, %f6;
	fma.rn.f32 	%f16, %f12, %f13, %f15;
	mul.f32 	%f17, %f11, %f16;
	sub.f32 	%f18, %f10, %f17;
	st.global.f32 	[%rd8], %f18;
	ld.global.f32 	%f19, [%rd9];
	add.f32 	%f20, %f19, %f18;
	st.global.f32 	[%rd9], %f20;
$L__BB0_2:
	ret;

}


// ===== COMPILED SASS (sm_100) =====

	.target	sm_100

	.elftype	@"ET_EXEC"


//--------------------- .note.nv.tkinfo           --------------------------
	.section	.note.nv.tkinfo,"",@"SHT_NOTE"
	.sectionflags	@"SHF_NOTE_NV_TKINFO"
	.tkinfo
        /*0018*/ 	.word	0x00000002
        /*0030*/ 	.string	""
        /*0030*/ 	.string	"ptxas"
        /*0030*/ 	.string	"Cuda compilation tools, release 13.0, V13.0.88"
        /*0030*/ 	.string	"Build cuda_13.0.r13.0/compiler.36424714_0"
        /*0030*/ 	.string	"-arch sm_100 -m 64 "



//--------------------- .note.nv.cuinfo           --------------------------
	.section	.note.nv.cuinfo,"",@"SHT_NOTE"
	.sectionflags	@"SHF_NOTE_NV_CUINFO"
        /*0018*/ 	.short	0x0002
        /*001a*/ 	.short	0x0064
        /*001c*/ 	.short	0x0082
	.zero		2


//--------------------- .nv.info                  --------------------------
	.section	.nv.info,"",@"SHT_CUDA_INFO"
	.align	4


	//----- nvinfo : EIATTR_REGCOUNT
	.align		4
        /*0000*/ 	.byte	0x04, 0x2f
        /*0002*/ 	.short	(.L_1 - .L_0)
	.align		4
.L_0:
        /*0004*/ 	.word	index@(_Z3SGDfPfffffS_PKfff)
        /*0008*/ 	.word	0x00000016


	//----- nvinfo : EIATTR_FRAME_SIZE
	.align		4
.L_1:
        /*000c*/ 	.byte	0x04, 0x11
        /*000e*/ 	.short	(.L_3 - .L_2)
	.align		4
.L_2:
        /*0010*/ 	.word	index@($__internal_0_$__cuda_sm3x_div_rn_noftz_f32_slowpath)
        /*0014*/ 	.word	0x00000000


	//----- nvinfo : EIATTR_FRAME_SIZE
	.align		4
.L_3:
        /*0018*/ 	.byte	0x04, 0x11
        /*001a*/ 	.short	(.L_5 - .L_4)
	.align		4
.L_4:
        /*001c*/ 	.word	index@(_Z3SGDfPfffffS_PKfff)
        /*0020*/ 	.word	0x00000000


	//----- nvinfo : EIATTR_MIN_STACK_SIZE
	.align		4
.L_5:
        /*0024*/ 	.byte	0x04, 0x12
        /*0026*/ 	.short	(.L_7 - .L_6)
	.align		4
.L_6:
        /*0028*/ 	.word	index@(_Z3SGDfPfffffS_PKfff)
        /*002c*/ 	.word	0x00000000
.L_7:


//--------------------- .nv.compat                --------------------------
	.section	.nv.compat,"",@"SHT_CUDA_COMPAT_INFO"
	.align	4
        /*0000*/ 	.byte	0x02, 0x09, 0x00, 0x00, 0x02, 0x02, 0x01, 0x00, 0x02, 0x05, 0x05, 0x00, 0x03, 0x07, 0x01, 0x01
        /*0010*/ 	.byte	0x02, 0x03, 0x00, 0x00, 0x02, 0x06, 0x01, 0x00, 0x04, 0x0b, 0x08, 0x00, 0x01, 0x00, 0x00, 0x00
        /*0020*/ 	.byte	0x00, 0x00, 0x00, 0x00


//--------------------- .nv.info._Z3SGDfPfffffS_PKfff --------------------------
	.section	.nv.info._Z3SGDfPfffffS_PKfff,"",@"SHT_CUDA_INFO"
	.sectionflags	@""
	.align	4


	//----- nvinfo : EIATTR_CUDA_API_VERSION
	.align		4
        /*0000*/ 	.byte	0x04, 0x37
        /*0002*/ 	.short	(.L_9 - .L_8)
.L_8:
        /*0004*/ 	.word	0x00000082


	//----- nvinfo : EIATTR_KPARAM_INFO
	.align		4
.L_9:
        /*0008*/ 	.byte	0x04, 0x17
        /*000a*/ 	.short	(.L_11 - .L_10)
.L_10:
        /*000c*/ 	.word	0x00000000
        /*0010*/ 	.short	0x0009
        /*0012*/ 	.short	0x0034
        /*0014*/ 	.byte	0x00, 0xf0, 0x11, 0x00


	//----- nvinfo : EIATTR_KPARAM_INFO
	.align		4
.L_11:
        /*0018*/ 	.byte	0x04, 0x17
        /*001a*/ 	.short	(.L_13 - .L_12)
.L_12:
        /*001c*/ 	.word	0x00000000
        /*0020*/ 	.short	0x0008
        /*0022*/ 	.short	0x0030
        /*0024*/ 	.byte	0x00, 0xf0, 0x11, 0x00


	//----- nvinfo : EIATTR_KPARAM_INFO
	.align		4
.L_13:
        /*0028*/ 	.byte	0x04, 0x17
        /*002a*/ 	.short	(.L_15 - .L_14)
.L_14:
        /*002c*/ 	.word	0x00000000
        /*0030*/ 	.short	0x0007
        /*0032*/ 	.short	0x0028
        /*0034*/ 	.byte	0x00, 0xf5, 0x21, 0x00


	//----- nvinfo : EIATTR_KPARAM_INFO
	.align		4
.L_15:
        /*0038*/ 	.byte	0x04, 0x17
        /*003a*/ 	.short	(.L_17 - .L_16)
.L_16:
        /*003c*/ 	.word	0x00000000
        /*0040*/ 	.short	0x0006
        /*0042*/ 	.short	0x0020
        /*0044*/ 	.byte	0x00, 0xf5, 0x21, 0x00


	//----- nvinfo : EIATTR_KPARAM_INFO
	.align		4
.L_17:
        /*0048*/ 	.byte	0x04, 0x17
        /*004a*/ 	.short	(.L_19 - .L_18)
.L_18:
        /*004c*/ 	.word	0x00000000
        /*0050*/ 	.short	0x0005
        /*0052*/ 	.short	0x001c
        /*0054*/ 	.byte	0x00, 0xf0, 0x11, 0x00


	//----- nvinfo : EIATTR_KPARAM_INFO
	.align		4
.L_19:
        /*0058*/ 	.byte	0x04, 0x17
        /*005a*/ 	.short	(.L_21 - .L_20)
.L_20:
        /*005c*/ 	.word	0x00000000
        /*0060*/ 	.short	0x0004
        /*0062*/ 	.short	0x0018
        /*0064*/ 	.byte	0x00, 0xf0, 0x11, 0x00


	//----- nvinfo : EIATTR_KPARAM_INFO
	.align		4
.L_21:
        /*0068*/ 	.byte	0x04, 0x17
        /*006a*/ 	.short	(.L_23 - .L_22)
.L_22:
        /*006c*/ 	.word	0x00000000
        /*0070*/ 	.short	0x0003
        /*0072*/ 	.short	0x0014
        /*0074*/ 	.byte	0x00, 0xf0, 0x11, 0x00


	//----- nvinfo : EIATTR_KPARAM_INFO
	.align		4
.L_23:
        /*0078*/ 	.byte	0x04, 0x17
        /*007a*/ 	.short	(.L_25 - .L_24)
.L_24:
        /*007c*/ 	.word	0x00000000
        /*0080*/ 	.short	0x0002
        /*0082*/ 	.short	0x0010
        /*0084*/ 	.byte	0x00, 0xf0, 0x11, 0x00


	//----- nvinfo : EIATTR_KPARAM_INFO
	.align		4
.L_25:
        /*0088*/ 	.byte	0x04, 0x17
        /*008a*/ 	.short	(.L_27 - .L_26)
.L_26:
        /*008c*/ 	.word	0x00000000
        /*0090*/ 	.short	0x0001
        /*0092*/ 	.short	0x0008
        /*0094*/ 	.byte	0x00, 0xf5, 0x21, 0x00


	//----- nvinfo : EIATTR_KPARAM_INFO
	.align		4
.L_27:
        /*0098*/ 	.byte	0x04, 0x17
        /*009a*/ 	.short	(.L_29 - .L_28)
.L_28:
        /*009c*/ 	.word	0x00000000
        /*00a0*/ 	.short	0x0000
        /*00a2*/ 	.short	0x0000
        /*00a4*/ 	.byte	0x00, 0xf0, 0x11, 0x00


	//----- nvinfo : EIATTR_SPARSE_MMA_MASK
	.align		4
.L_29:
        /*00a8*/ 	.byte	0x03, 0x50
        /*00aa*/ 	.short	0x0000


	//----- nvinfo : EIATTR_MAXREG_COUNT
	.align		4
        /*00ac*/ 	.byte	0x03, 0x1b
        /*00ae*/ 	.short	0x00ff


	//----- nvinfo : EIATTR_MERCURY_ISA_VERSION
	.align		4
        /*00b0*/ 	.byte	0x03, 0x5f
        /*00b2*/ 	.short	0x0101


	//----- nvinfo : EIATTR_VRC_CTA_INIT_COUNT
	.align		4
        /*00b4*/ 	.byte	0x02, 0x4a
	.zero		1
	.zero		1


	//----- nvinfo : EIATTR_EXIT_INSTR_OFFSETS
	.align		4
        /*00b8*/ 	.byte	0x04, 0x1c
        /*00ba*/ 	.short	(.L_31 - .L_30)


	//   ....[0]....
.L_30:
        /*00bc*/ 	.word	0x00000080


	//   ....[1]....
        /*00c0*/ 	.word	0x000002d0


	//----- nvinfo : EIATTR_CRS_STACK_SIZE
	.align		4
.L_31:
        /*00c4*/ 	.byte	0x04, 0x1e
        /*00c6*/ 	.short	(.L_33 - .L_32)
.L_32:
        /*00c8*/ 	.word	0x00000000


	//----- nvinfo : EIATTR_CBANK_PARAM_SIZE
	.align		4
.L_33:
        /*00cc*/ 	.byte	0x03, 0x19
        /*00ce*/ 	.short	0x0038


	//----- nvinfo : EIATTR_PARAM_CBANK
	.align		4
        /*00d0*/ 	.byte	0x04, 0x0a
        /*00d2*/ 	.short	(.L_35 - .L_34)
	.align		4
.L_34:
        /*00d4*/ 	.word	index@(.nv.constant0._Z3SGDfPfffffS_PKfff)
        /*00d8*/ 	.short	0x0380
        /*00da*/ 	.short	0x0038


	//----- nvinfo : EIATTR_SW_WAR
	.align		4
.L_35:
        /*00dc*/ 	.byte	0x04, 0x36
        /*00de*/ 	.short	(.L_37 - .L_36)
.L_36:
        /*00e0*/ 	.word	0x00000008
.L_37:


//--------------------- .nv.callgraph             --------------------------
	.section	.nv.callgraph,"",@"SHT_CUDA_CALLGRAPH"
	.align	4
	.sectionentsize	8
	.align		4
        /*0000*/ 	.word	0x00000000
	.align		4
        /*0004*/ 	.word	0xffffffff
	.align		4
        /*0008*/ 	.word	0x00000000
	.align		4
        /*000c*/ 	.word	0xfffffffe
	.align		4
        /*0010*/ 	.word	0x00000000
	.align		4
        /*0014*/ 	.word	0xfffffffd
	.align		4
        /*0018*/ 	.word	0x00000000
	.align		4
        /*001c*/ 	.word	0xfffffffc


//--------------------- .text._Z3SGDfPfffffS_PKfff --------------------------
	.section	.text._Z3SGDfPfffffS_PKfff,"ax",@progbits
	.align	128
        .global         _Z3SGDfPfffffS_PKfff
        .type           _Z3SGDfPfffffS_PKfff,@function
        .size           _Z3SGDfPfffffS_PKfff,(.L_x_14 - _Z3SGDfPfffffS_PKfff)
        .other          _Z3SGDfPfffffS_PKfff,@"STO_CUDA_ENTRY STV_DEFAULT"
_Z3SGDfPfffffS_PKfff:
.text._Z3SGDfPfffffS_PKfff:
[----:B------:R-:W-:Y:S01]  /*0000*/  LDC R1, c[0x0][0x37c] ;  /* 0x0000df00ff017b82 */ /* 0x000fe20000000800 */
[----:B------:R-:W0:Y:S07]  /*0010*/  S2R R0, SR_TID.X ;  /* 0x0000000000007919 */ /* 0x000e2e0000002100 */
[----:B------:R-:W0:Y:S01]  /*0020*/  S2UR UR4, SR_CTAID.X ;  /* 0x00000000000479c3 */ /* 0x000e220000002500 */
[----:B------:R-:W1:Y:S07]  /*0030*/  LDCU UR5, c[0x0][0x3b4] ;  /* 0x00007680ff0577ac */ /* 0x000e6e0008000800 */
[----:B------:R-:W0:Y:S02]  /*0040*/  LDC R3, c[0x0][0x360] ;  /* 0x0000d800ff037b82 */ /* 0x000e240000000800 */
[----:B0-----:R-:W-:-:S05]  /*0050*/  IMAD R3, R3, UR4, R0 ;  /* 0x0000000403037c24 */ /* 0x001fca000f8e0200 */
[----:B------:R-:W-:-:S04]  /*0060*/  I2FP.F32.S32 R0, R3 ;  /* 0x0000000300007245 */ /* 0x000fc80000201400 */
[----:B-1----:R-:W-:-:S13]  /*0070*/  FSETP.GE.AND P0, PT, R0, UR5, PT ;  /* 0x0000000500007c0b */ /* 0x002fda000bf06000 */
[----:B------:R-:W-:Y:S05]  /*0080*/  @P0 EXIT ;  /* 0x000000000000094d */ /* 0x000fea0003800000 */
[----:B------:R-:W0:Y:S01]  /*0090*/  LDC.64 R12, c[0x0][0x3a8] ;  /* 0x0000ea00ff0c7b82 */ /* 0x000e220000000a00 */
[----:B------:R-:W1:Y:S07]  /*00a0*/  LDCU.64 UR4, c[0x0][0x358] ;  /* 0x00006b00ff0477ac */ /* 0x000e6e0008000a00 */
[----:B------:R-:W2:Y:S08]  /*00b0*/  LDC.64 R6, c[0x0][0x388] ;  /* 0x0000e200ff067b82 */ /* 0x000eb00000000a00 */
[----:B------:R-:W3:Y:S01]  /*00c0*/  LDC.64 R4, c[0x0][0x3a0] ;  /* 0x0000e800ff047b82 */ /* 0x000ee20000000a00 */
[----:B0-----:R-:W-:-:S07]  /*00d0*/  IMAD.WIDE R12, R3, 0x4, R12 ;  /* 0x00000004030c7825 */ /* 0x001fce00078e020c */
[----:B------:R-:W0:Y:S01]  /*00e0*/  LDC R15, c[0x0][0x3b0] ;  /* 0x0000ec00ff0f7b82 */ /* 0x000e220000000800 */
[----:B-1----:R-:W4:Y:S01]  /*00f0*/  LDG.E R0, desc[UR4][R12.64] ;  /* 0x000000040c007981 */ /* 0x002f22000c1e1900 */
[----:B--2---:R-:W-:-:S06]  /*0100*/  IMAD.WIDE R6, R3, 0x4, R6 ;  /* 0x0000000403067825 */ /* 0x004fcc00078e0206 */
[----:B------:R-:W1:Y:S01]  /*0110*/  LDC.64 R16, c[0x0][0x390] ;  /* 0x0000e400ff107b82 */ /* 0x000e620000000a00 */
[----:B------:R2:W5:Y:S01]  /*0120*/  LDG.E R2, desc[UR4][R6.64] ;  /* 0x0000000406027981 */ /* 0x000562000c1e1900 */
[----:B---3--:R-:W-:-:S06]  /*0130*/  IMAD.WIDE R4, R3, 0x4, R4 ;  /* 0x0000000403047825 */ /* 0x008fcc00078e0204 */
[----:B------:R-:W3:Y:S01]  /*0140*/  LDC.64 R10, c[0x0][0x398] ;  /* 0x0000e600ff0a7b82 */ /* 0x000ee20000000a00 */
[----:B------:R2:W5:Y:S01]  /*0150*/  LDG.E R8, desc[UR4][R4.64] ;  /* 0x0000000404087981 */ /* 0x000562000c1e1900 */
[----:B0-----:R-:W0:Y:S01]  /*0160*/  MUFU.RCP R3, R15 ;  /* 0x0000000f00037308 */ /* 0x001e220000001000 */
[----:B------:R-:W-:Y:S01]  /*0170*/  BSSY.RECONVERGENT B0, `(.L_x_0) ;  /* 0x000000d000007945 */ /* 0x000fe20003800200 */
[----:B0-----:R-:W-:-:S04]  /*0180*/  FFMA R14, R3, -R15, 1 ;  /* 0x3f800000030e7423 */ /* 0x001fc8000000080f */
[----:B------:R-:W-:Y:S01]  /*0190*/  FFMA R3, R3, R14, R3 ;  /* 0x0000000e03037223 */ /* 0x000fe20000000003 */
[----:B---3--:R-:W-:Y:S01]  /*01a0*/  FMUL R11, R10, R11 ;  /* 0x0000000b0a0b7220 */ /* 0x008fe20000400000 */
[----:B----4-:R-:W0:Y:S02]  /*01b0*/  FCHK P0, R0, R15 ;  /* 0x0000000f00007302 */ /* 0x010e240000000000 */
[----:B------:R-:W-:-:S04]  /*01c0*/  FFMA R9, R0, R3, RZ ;  /* 0x0000000300097223 */ /* 0x000fc800000000ff */
[----:B------:R-:W-:-:S04]  /*01d0*/  FFMA R12, R9, -R15, R0 ;  /* 0x8000000f090c7223 */ /* 0x000fc80000000000 */
[----:B------:R-:W-:Y:S01]  /*01e0*/  FFMA R12, R3, R12, R9 ;  /* 0x0000000c030c7223 */ /* 0x000fe20000000009 */
[----:B-1----:R-:W-:Y:S01]  /*01f0*/  FMUL R9, R16, R17 ;  /* 0x0000001110097220 */ /* 0x002fe20000400000 */
[----:B0-2---:R-:W-:Y:S06]  /*0200*/  @!P0 BRA `(.L_x_1) ;  /* 0x00000000000c8947 */ /* 0x005fec0003800000 */
[----:B------:R-:W-:-:S07]  /*0210*/  MOV R10, 0x230 ;  /* 0x00000230000a7802 */ /* 0x000fce0000000f00 */
[----:B-----5:R-:W-:Y:S05]  /*0220*/  CALL.REL.NOINC `($__internal_0_$__cuda_sm3x_div_rn_noftz_f32_slowpath) ;  /* 0x00000000002c7944 */ /* 0x020fea0003c00000 */
[----:B------:R-:W-:-:S07]  /*0230*/  IMAD.MOV.U32 R12, RZ, RZ, R0 ;  /* 0x000000ffff0c7224 */ /* 0x000fce00078e0000 */
.L_x_1:
[----:B------:R-:W-:Y:S05]  /*0240*/  BSYNC.RECONVERGENT B0 ;  /* 0x0000000000007941 */ /* 0x000fea0003800200 */
.L_x_0:
[----:B------:R-:W0:Y:S01]  /*0250*/  LDCU UR6, c[0x0][0x380] ;  /* 0x00007000ff0677ac */ /* 0x000e220008000800 */
[----:B-----5:R-:W-:-:S04]  /*0260*/  FFMA R8, R11, R8, R12 ;  /* 0x000000080b087223 */ /* 0x020fc8000000000c */
[----:B------:R-:W-:-:S04]  /*0270*/  FMUL R9, R9, R8 ;  /* 0x0000000809097220 */ /* 0x000fc80000400000 */
[----:B0-----:R-:W-:-:S05]  /*0280*/  FFMA R9, R2, UR6, -R9 ;  /* 0x0000000602097c23 */ /* 0x001fca0008000809 */
[----:B------:R-:W-:Y:S04]  /*0290*/  STG.E desc[UR4][R6.64], R9 ;  /* 0x0000000906007986 */ /* 0x000fe8000c101904 */
[----:B------:R-:W2:Y:S02]  /*02a0*/  LDG.E R0, desc[UR4][R4.64] ;  /* 0x0000000404007981 */ /* 0x000ea4000c1e1900 */
[----:B--2---:R-:W-:-:S05]  /*02b0*/  FADD R3, R9, R0 ;  /* 0x0000000009037221 */ /* 0x004fca0000000000 */
[----:B------:R-:W-:Y:S01]  /*02c0*/  STG.E desc[UR4][R4.64], R3 ;  /* 0x0000000304007986 */ /* 0x000fe2000c101904 */
[----:B------:R-:W-:Y:S05]  /*02d0*/  EXIT ;  /* 0x000000000000794d */ /* 0x000fea0003800000 */
        .weak           $__internal_0_$__cuda_sm3x_div_rn_noftz_f32_slowpath
        .type           $__internal_0_$__cuda_sm3x_div_rn_noftz_f32_slowpath,@function
        .size           $__internal_0_$__cuda_sm3x_div_rn_noftz_f32_slowpath,(.L_x_14 - $__internal_0_$__cuda_sm3x_div_rn_noftz_f32_slowpath)
$__internal_0_$__cuda_sm3x_div_rn_noftz_f32_slowpath:
[----:B------:R-:W0:Y:S01]  /*02e0*/  LDC R3, c[0x0][0x3b0] ;  /* 0x0000ec00ff037b82 */ /* 0x000e220000000800 */
[--C-:B------:R-:W-:Y:S01]  /*02f0*/  SHF.R.U32.HI R12, RZ, 0x17, R0.reuse ;  /* 0x00000017ff0c7819 */ /* 0x100fe20000011600 */
[----:B------:R-:W1:Y:S01]  /*0300*/  LDCU UR6, c[0x0][0x3b0] ;  /* 0x00007600ff0677ac */ /* 0x000e620008000800 */
[----:B------:R-:W-:Y:S01]  /*0310*/  BSSY.RECONVERGENT B1, `(.L_x_2) ;  /* 0x0000064000017945 */ /* 0x000fe20003800200 */
[----:B------:R-:W-:Y:S01]  /*0320*/  IMAD.MOV.U32 R15, RZ, RZ, R0 ;  /* 0x000000ffff0f7224 */ /* 0x000fe200078e0000 */
[----:B------:R-:W-:-:S05]  /*0330*/  LOP3.LUT R14, R12, 0xff, RZ, 0xc0, !PT ;  /* 0x000000ff0c0e7812 */ /* 0x000fca00078ec0ff */
[----:B------:R-:W-:Y:S02]  /*0340*/  VIADD R17, R14, 0xffffffff ;  /* 0xffffffff0e117836 */ /* 0x000fe40000000000 */
[----:B-1----:R-:W-:Y:S01]  /*0350*/  IMAD.U32 R16, RZ, RZ, UR6 ;  /* 0x00000006ff107e24 */ /* 0x002fe2000f8e00ff */
[----:B0-----:R-:W-:-:S04]  /*0360*/  SHF.R.U32.HI R13, RZ, 0x17, R3 ;  /* 0x00000017ff0d7819 */ /* 0x001fc80000011603 */
[----:B------:R-:W-:-:S05]  /*0370*/  LOP3.LUT R13, R13, 0xff, RZ, 0xc0, !PT ;  /* 0x000000ff0d0d7812 */ /* 0x000fca00078ec0ff */
[----:B------:R-:W-:-:S05]  /*0380*/  VIADD R18, R13, 0xffffffff ;  /* 0xffffffff0d127836 */ /* 0x000fca0000000000 */
[----:B------:R-:W-:-:S04]  /*0390*/  ISETP.GT.U32.AND P0, PT, R18, 0xfd, PT ;  /* 0x000000fd1200780c */ /* 0x000fc80003f04070 */
[----:B------:R-:W-:-:S13]  /*03a0*/  ISETP.GT.U32.OR P0, PT, R17, 0xfd, P0 ;  /* 0x000000fd1100780c */ /* 0x000fda0000704470 */
[----:B------:R-:W-:Y:S01]  /*03b0*/  @!P0 IMAD.MOV.U32 R12, RZ, RZ, RZ ;  /* 0x000000ffff0c8224 */ /* 0x000fe200078e00ff */
[----:B------:R-:W-:Y:S06]  /*03c0*/  @!P0 BRA `(.L_x_3) ;  /* 0x00000000005c8947 */ /* 0x000fec0003800000 */
[----:B------:R-:W-:Y:S02]  /*03d0*/  FSETP.GTU.FTZ.AND P1, PT, |R3|, +INF , PT ;  /* 0x7f8000000300780b */ /* 0x000fe40003f3c200 */
[----:B------:R-:W-:-:S04]  /*03e0*/  FSETP.GTU.FTZ.AND P0, PT, |R0|, +INF , PT ;  /* 0x7f8000000000780b */ /* 0x000fc80003f1c200 */
[----:B------:R-:W-:-:S13]  /*03f0*/  PLOP3.LUT P0, PT, P0, P1, PT, 0xf8, 0x8f ;  /* 0x00000000008f781c */ /* 0x000fda0000703f70 */
[----:B------:R-:W-:Y:S05]  /*0400*/  @P0 BRA `(.L_x_4) ;  /* 0x00000004004c0947 */ /* 0x000fea0003800000 */
[----:B------:R-:W-:-:S13]  /*0410*/  LOP3.LUT P0, RZ, R16, 0x7fffffff, R15, 0xc8, !PT ;  /* 0x7fffffff10ff7812 */ /* 0x000fda000780c80f */
[----:B------:R-:W-:Y:S05]  /*0420*/  @!P0 BRA `(.L_x_5) ;  /* 0x00000004003c8947 */ /* 0x000fea0003800000 */
[C---:B------:R-:W-:Y:S02]  /*0430*/  FSETP.NEU.FTZ.AND P2, PT, |R0|.reuse, +INF , PT ;  /* 0x7f8000000000780b */ /* 0x040fe40003f5d200 */
[----:B------:R-:W-:Y:S02]  /*0440*/  FSETP.NEU.FTZ.AND P1, PT, |R3|, +INF , PT ;  /* 0x7f8000000300780b */ /* 0x000fe40003f3d200 */
[----:B------:R-:W-:-:S11]  /*0450*/  FSETP.NEU.FTZ.AND P0, PT, |R0|, +INF , PT ;  /* 0x7f8000000000780b */ /* 0x000fd60003f1d200 */
[----:B------:R-:W-:Y:S05]  /*0460*/  @!P1 BRA !P2, `(.L_x_5) ;  /* 0x00000004002c9947 */ /* 0x000fea0005000000 */
[----:B------:R-:W-:-:S04]  /*0470*/  LOP3.LUT P2, RZ, R15, 0x7fffffff, RZ, 0xc0, !PT ;  /* 0x7fffffff0fff7812 */ /* 0x000fc8000784c0ff */
[----:B------:R-:W-:-:S13]  /*0480*/  PLOP3.LUT P1, PT, P1, P2, PT, 0x2f, 0xf2 ;  /* 0x0000000000f2781c */ /* 0x000fda0000f24577 */
[----:B------:R-:W-:Y:S05]  /*0490*/  @P1 BRA `(.L_x_6) ;  /* 0x0000000400181947 */ /* 0x000fea0003800000 */
[----:B------:R-:W-:-:S04]  /*04a0*/  LOP3.LUT P1, RZ, R16, 0x7fffffff, RZ, 0xc0, !PT ;  /* 0x7fffffff10ff7812 */ /* 0x000fc8000782c0ff */
[----:B------:R-:W-:-:S13]  /*04b0*/  PLOP3.LUT P0, PT, P0, P1, PT, 0x2f, 0xf2 ;  /* 0x0000000000f2781c */ /* 0x000fda0000702577 */
[----:B------:R-:W-:Y:S05]  /*04c0*/  @P0 BRA `(.L_x_7) ;  /* 0x0000000400000947 */ /* 0x000fea0003800000 */
[----:B------:R-:W-:Y:S02]  /*04d0*/  ISETP.GE.AND P0, PT, R17, RZ, PT ;  /* 0x000000ff1100720c */ /* 0x000fe40003f06270 */
[----:B------:R-:W-:-:S11]  /*04e0*/  ISETP.GE.AND P1, PT, R18, RZ, PT ;  /* 0x000000ff1200720c */ /* 0x000fd60003f26270 */
[----:B------:R-:W-:Y:S02]  /*04f0*/  @P0 IMAD.MOV.U32 R12, RZ, RZ, RZ ;  /* 0x000000ffff0c0224 */ /* 0x000fe400078e00ff */
[----:B------:R-:W-:Y:S01]  /*0500*/  @!P0 FFMA R15, R0, 1.84467440737095516160e+19, RZ ;  /* 0x5f800000000f8823 */ /* 0x000fe200000000ff */
[----:B------:R-:W-:Y:S02]  /*0510*/  @!P0 IMAD.MOV.U32 R12, RZ, RZ, -0x40 ;  /* 0xffffffc0ff0c8424 */ /* 0x000fe400078e00ff */
[----:B------:R-:W-:Y:S02]  /*0520*/  @!P1 FFMA R16, R3, 1.84467440737095516160e+19, RZ ;  /* 0x5f80000003109823 */ /* 0x000fe400000000ff */
[----:B------:R-:W-:-:S07]  /*0530*/  @!P1 VIADD R12, R12, 0x40 ;  /* 0x000000400c0c9836 */ /* 0x000fce0000000000 */
.L_x_3:
[----:B------:R-:W-:Y:S01]  /*0540*/  LEA R3, R13, 0xc0800000, 0x17 ;  /* 0xc08000000d037811 */ /* 0x000fe200078eb8ff */
[----:B------:R-:W-:Y:S01]  /*0550*/  VIADD R14, R14, 0xffffff81 ;  /* 0xffffff810e0e7836 */ /* 0x000fe20000000000 */
[----:B------:R-:W-:Y:S03]  /*0560*/  BSSY.RECONVERGENT B2, `(.L_x_8) ;  /* 0x0000035000027945 */ /* 0x000fe60003800200 */
[----:B------:R-:W-:Y:S01]  /*0570*/  IMAD.IADD R3, R16, 0x1, -R3 ;  /* 0x0000000110037824 */ /* 0x000fe200078e0a03 */
[C---:B------:R-:W-:Y:S01]  /*0580*/  IADD3 R13, PT, PT, R14.reuse, 0x7f, -R13 ;  /* 0x0000007f0e0d7810 */ /* 0x040fe20007ffe80d */
[----:B------:R-:W-:Y:S02]  /*0590*/  IMAD R0, R14, -0x800000, R15 ;  /* 0xff8000000e007824 */ /* 0x000fe400078e020f */
[----:B------:R-:W0:Y:S01]  /*05a0*/  MUFU.RCP R16, R3 ;  /* 0x0000000300107308 */ /* 0x000e220000001000 */
[----:B------:R-:W-:Y:S01]  /*05b0*/  FADD.FTZ R17, -R3, -RZ ;  /* 0x800000ff03117221 */ /* 0x000fe20000010100 */
[----:B------:R-:W-:-:S03]  /*05c0*/  IMAD.IADD R13, R13, 0x1, R12 ;  /* 0x000000010d0d7824 */ /* 0x000fc600078e020c */
[----:B0-----:R-:W-:-:S04]  /*05d0*/  FFMA R19, R16, R17, 1 ;  /* 0x3f80000010137423 */ /* 0x001fc80000000011 */
[----:B------:R-:W-:-:S04]  /*05e0*/  FFMA R18, R16, R19, R16 ;  /* 0x0000001310127223 */ /* 0x000fc80000000010 */
[----:B------:R-:W-:-:S04]  /*05f0*/  FFMA R15, R0, R18, RZ ;  /* 0x00000012000f7223 */ /* 0x000fc800000000ff */
[----:B------:R-:W-:-:S04]  /*0600*/  FFMA R16, R17, R15, R0 ;  /* 0x0000000f11107223 */ /* 0x000fc80000000000 */
[----:B------:R-:W-:-:S04]  /*0610*/  FFMA R15, R18, R16, R15 ;  /* 0x00000010120f7223 */ /* 0x000fc8000000000f */
[----:B------:R-:W-:-:S04]  /*0620*/  FFMA R16, R17, R15, R0 ;  /* 0x0000000f11107223 */ /* 0x000fc80000000000 */
[----:B------:R-:W-:-:S05]  /*0630*/  FFMA R0, R18, R16, R15 ;  /* 0x0000001012007223 */ /* 0x000fca000000000f */
[----:B------:R-:W-:-:S04]  /*0640*/  SHF.R.U32.HI R3, RZ, 0x17, R0 ;  /* 0x00000017ff037819 */ /* 0x000fc80000011600 */
[----:B------:R-:W-:-:S05]  /*0650*/  LOP3.LUT R3, R3, 0xff, RZ, 0xc0, !PT ;  /* 0x000000ff03037812 */ /* 0x000fca00078ec0ff */
[----:B------:R-:W-:-:S04]  /*0660*/  IMAD.IADD R17, R3, 0x1, R13 ;  /* 0x0000000103117824 */ /* 0x000fc800078e020d */
[----:B------:R-:W-:-:S05]  /*0670*/  VIADD R3, R17, 0xffffffff ;  /* 0xffffffff11037836 */ /* 0x000fca0000000000 */
[----:B------:R-:W-:-:S13]  /*0680*/  ISETP.GE.U32.AND P0, PT, R3, 0xfe, PT ;  /* 0x000000fe0300780c */ /* 0x000fda0003f06070 */
[----:B------:R-:W-:Y:S05]  /*0690*/  @!P0 BRA `(.L_x_9) ;  /* 0x0000000000808947 */ /* 0x000fea0003800000 */
[----:B------:R-:W-:-:S13]  /*06a0*/  ISETP.GT.AND P0, PT, R17, 0xfe, PT ;  /* 0x000000fe1100780c */ /* 0x000fda0003f04270 */
[----:B------:R-:W-:Y:S05]  /*06b0*/  @P0 BRA `(.L_x_10) ;  /* 0x00000000006c0947 */ /* 0x000fea0003800000 */
[----:B------:R-:W-:-:S13]  /*06c0*/  ISETP.GE.AND P0, PT, R17, 0x1, PT ;  /* 0x000000011100780c */ /* 0x000fda0003f06270 */
[----:B------:R-:W-:Y:S05]  /*06d0*/  @P0 BRA `(.L_x_11) ;  /* 0x0000000000740947 */ /* 0x000fea0003800000 */
[----:B------:R-:W-:Y:S02]  /*06e0*/  ISETP.GE.AND P0, PT, R17, -0x18, PT ;  /* 0xffffffe81100780c */ /* 0x000fe40003f06270 */
[----:B------:R-:W-:-:S11]  /*06f0*/  LOP3.LUT R0, R0, 0x80000000, RZ, 0xc0, !PT ;  /* 0x8000000000007812 */ /* 0x000fd600078ec0ff */
[----:B------:R-:W-:Y:S05]  /*0700*/  @!P0 BRA `(.L_x_11) ;  /* 0x0000000000688947 */ /* 0x000fea0003800000 */
[CCC-:B------:R-:W-:Y:S01]  /*0710*/  FFMA.RZ R3, R18.reuse, R16.reuse, R15.reuse ;  /* 0x0000001012037223 */ /* 0x1c0fe2000000c00f */
[C---:B------:R-:W-:Y:S02]  /*0720*/  VIADD R14, R17.reuse, 0x20 ;  /* 0x00000020110e7836 */ /* 0x040fe40000000000 */
[CCC-:B------:R-:W-:Y:S01]  /*0730*/  FFMA.RM R12, R18.reuse, R16.reuse, R15.reuse ;  /* 0x00000010120c7223 */ /* 0x1c0fe2000000400f */
[----:B------:R-:W-:Y:S02]  /*0740*/  ISETP.NE.AND P2, PT, R17, RZ, PT ;  /* 0x000000ff1100720c */ /* 0x000fe40003f45270 */
[----:B------:R-:W-:Y:S01]  /*0750*/  LOP3.LUT R13, R3, 0x7fffff, RZ, 0xc0, !PT ;  /* 0x007fffff030d7812 */ /* 0x000fe200078ec0ff */
[----:B------:R-:W-:Y:S01]  /*0760*/  FFMA.RP R3, R18, R16, R15 ;  /* 0x0000001012037223 */ /* 0x000fe2000000800f */
[----:B------:R-:W-:Y:S01]  /*0770*/  IMAD.MOV R15, RZ, RZ, -R17 ;  /* 0x000000ffff0f7224 */ /* 0x000fe200078e0a11 */
[----:B------:R-:W-:Y:S02]  /*0780*/  ISETP.NE.AND P1, PT, R17, RZ, PT ;  /* 0x000000ff1100720c */ /* 0x000fe40003f25270 */
[----:B------:R-:W-:-:S02]  /*0790*/  LOP3.LUT R13, R13, 0x800000, RZ, 0xfc, !PT ;  /* 0x008000000d0d7812 */ /* 0x000fc400078efcff */
[----:B------:R-:W-:Y:S02]  /*07a0*/  FSETP.NEU.FTZ.AND P0, PT, R3, R12, PT ;  /* 0x0000000c0300720b */ /* 0x000fe40003f1d000 */
[----:B------:R-:W-:Y:S02]  /*07b0*/  SHF.L.U32 R14, R13, R14, RZ ;  /* 0x0000000e0d0e7219 */ /* 0x000fe400000006ff */
[----:B------:R-:W-:Y:S02]  /*07c0*/  SEL R12, R15, RZ, P2 ;  /* 0x000000ff0f0c7207 */ /* 0x000fe40001000000 */
[----:B------:R-:W-:Y:S02]  /*07d0*/  ISETP.NE.AND P1, PT, R14, RZ, P1 ;  /* 0x000000ff0e00720c */ /* 0x000fe40000f25270 */
[----:B------:R-:W-:Y:S02]  /*07e0*/  SHF.R.U32.HI R12, RZ, R12, R13 ;  /* 0x0000000cff0c7219 */ /* 0x000fe4000001160d */
[----:B------:R-:W-:-:S02]  /*07f0*/  PLOP3.LUT P0, PT, P0, P1, PT, 0xf8, 0x8f ;  /* 0x00000000008f781c */ /* 0x000fc40000703f70 */
[----:B------:R-:W-:Y:S02]  /*0800*/  SHF.R.U32.HI R14, RZ, 0x1, R12 ;  /* 0x00000001ff0e7819 */ /* 0x000fe4000001160c */
[----:B------:R-:W-:-:S04]  /*0810*/  SEL R3, RZ, 0x1, !P0 ;  /* 0x00000001ff037807 */ /* 0x000fc80004000000 */
[----:B------:R-:W-:-:S04]  /*0820*/  LOP3.LUT R3, R3, 0x1, R14, 0xf8, !PT ;  /* 0x0000000103037812 */ /* 0x000fc800078ef80e */
[----:B------:R-:W-:-:S05]  /*0830*/  LOP3.LUT R3, R3, R12, RZ, 0xc0, !PT ;  /* 0x0000000c03037212 */ /* 0x000fca00078ec0ff */
[----:B------:R-:W-:-:S05]  /*0840*/  IMAD.IADD R3, R14, 0x1, R3 ;  /* 0x000000010e037824 */ /* 0x000fca00078e0203 */
[----:B------:R-:W-:Y:S01]  /*0850*/  LOP3.LUT R0, R3, R0, RZ, 0xfc, !PT ;  /* 0x0000000003007212 */ /* 0x000fe200078efcff */
[----:B------:R-:W-:Y:S06]  /*0860*/  BRA `(.L_x_11) ;  /* 0x0000000000107947 */ /* 0x000fec0003800000 */
.L_x_10:
[----:B------:R-:W-:-:S04]  /*0870*/  LOP3.LUT R0, R0, 0x80000000, RZ, 0xc0, !PT ;  /* 0x8000000000007812 */ /* 0x000fc800078ec0ff */
[----:B------:R-:W-:Y:S01]  /*0880*/  LOP3.LUT R0, R0, 0x7f800000, RZ, 0xfc, !PT ;  /* 0x7f80000000007812 */ /* 0x000fe200078efcff */
[----:B------:R-:W-:Y:S06]  /*0890*/  BRA `(.L_x_11) ;  /* 0x0000000000047947 */ /* 0x000fec0003800000 */
.L_x_9:
[----:B------:R-:W-:-:S07]  /*08a0*/  IMAD R0, R13, 0x800000, R0 ;  /* 0x008000000d007824 */ /* 0x000fce00078e0200 */
.L_x_11:
[----:B------:R-:W-:Y:S05]  /*08b0*/  BSYNC.RECONVERGENT B2 ;  /* 0x0000000000027941 */ /* 0x000fea0003800200 */
.L_x_8:
[----:B------:R-:W-:Y:S05]  /*08c0*/  BRA `(.L_x_12) ;  /* 0x0000000000207947 */ /* 0x000fea0003800000 */
.L_x_7:
[----:B------:R-:W-:-:S04]  /*08d0*/  LOP3.LUT R0, R16, 0x80000000, R15, 0x48, !PT ;  /* 0x8000000010007812 */ /* 0x000fc800078e480f */
[----:B------:R-:W-:Y:S01]  /*08e0*/  LOP3.LUT R0, R0, 0x7f800000, RZ, 0xfc, !PT ;  /* 0x7f80000000007812 */ /* 0x000fe200078efcff */
[----:B------:R-:W-:Y:S06]  /*08f0*/  BRA `(.L_x_12) ;  /* 0x0000000000147947 */ /* 0x000fec0003800000 */
.L_x_6:
[----:B------:R-:W-:Y:S01]  /*0900*/  LOP3.LUT R0, R16, 0x80000000, R15, 0x48, !PT ;  /* 0x8000000010007812 */ /* 0x000fe200078e480f */
[----:B------:R-:W-:Y:S06]  /*0910*/  BRA `(.L_x_12) ;  /* 0x00000000000c7947 */ /* 0x000fec0003800000 */
.L_x_5:
[----:B------:R-:W0:Y:S01]  /*0920*/  MUFU.RSQ R0, -QNAN ;  /* 0xffc0000000007908 */ /* 0x000e220000001400 */
[----:B------:R-:W-:Y:S05]  /*0930*/  BRA `(.L_x_12) ;  /* 0x0000000000047947 */ /* 0x000fea0003800000 */
.L_x_4:
[----:B------:R-:W-:-:S07]  /*0940*/  FADD.FTZ R0, R0, R3 ;  /* 0x0000000300007221 */ /* 0x000fce0000010000 */
.L_x_12:
[----:B------:R-:W-:Y:S05]  /*0950*/  BSYNC.RECONVERGENT B1 ;  /* 0x0000000000017941 */ /* 0x000fea0003800200 */
.L_x_2:
[----:B------:R-:W-:Y:S02]  /*0960*/  IMAD.MOV.U32 R12, RZ, RZ, R10 ;  /* 0x000000ffff0c7224 */ /* 0x000fe400078e000a */
[----:B------:R-:W-:-:S04]  /*0970*/  IMAD.MOV.U32 R13, RZ, RZ, 0x0 ;  /* 0x00000000ff0d7424 */ /* 0x000fc800078e00ff */
[----:B0-----:R-:W-:Y:S05]  /*0980*/  RET.REL.NODEC R12 `(_Z3SGDfPfffffS_PKfff) ;  /* 0xfffffff40c9c7950 */ /* 0x001fea0003c3ffff */
.L_x_13:
[----:B------:R-:W-:-:S00]  /*0990*/  BRA `(.L_x_13) ;  /* 0xfffffffc00fc7947 */ /* 0x000fc0000383ffff */
[----:B------:R-:W-:-:S00]  /*09a0*/  NOP ;  /* 0x0000000000007918 */ /* 0x000fc00000000000 */
        /* <DEDUP_REMOVED lines=13> */
.L_x_14:


//--------------------- .nv.shared.reserved.0     --------------------------
	.section	.nv.shared.reserved.0,"aw",@nobits
	.weak		__nv_reservedSMEM_offset_0_alias
	.size		__nv_reservedSMEM_offset_0_alias, 0, 64
	.other		__nv_reservedSMEM_offset_0_alias,@"STO_CUDA_RESERVED_SHARED STV_DEFAULT"
__nv_reservedSMEM_offset_0_alias:
	.zero		0
	.zero		64


//--------------------- .nv.constant0._Z3SGDfPfffffS_PKfff --------------------------
	.section	.nv.constant0._Z3SGDfPfffffS_PKfff,"a",@progbits
	.sectionflags	@""
	.align	4
.nv.constant0._Z3SGDfPfffffS_PKfff:
	.zero		952


//--------------------- SYMBOLS --------------------------

	.type		.nv.reservedSmem.offset0,@object
	.size		.nv.reservedSmem.offset0,0x4
